//
// Generated by NVIDIA NVVM Compiler
//
// Compiler Build ID: CL-36424714
// Cuda compilation tools, release 13.0, V13.0.88
// Based on NVVM 20.0.0
//

.version 9.0
.target sm_100
.address_size 64

	// .globl	_Z14gpu_operationsiiPiS_S_
.extern .func  (.param .b32 func_retval0) vprintf
(
	.param .b64 vprintf_param_0,
	.param .b64 vprintf_param_1
)
;
// _ZZ14gpu_operationsiiPiS_S_E9last_task has been demoted
// _ZZ14gpu_operationsiiPiS_S_E9exit_flag has been demoted
// _ZZ14gpu_operationsiiPiS_S_E9curr_task has been demoted
// _ZZ14gpu_operationsiiPiS_S_E8task_ctr has been demoted
.global .align 1 .b8 $str[32] = {45, 45, 45, 45, 45, 45, 45, 45, 45, 45, 45, 45, 45, 45, 45, 45, 45, 45, 45, 45, 45, 45, 45, 45, 45, 45, 45, 45, 45, 45, 10};
.global .align 1 .b8 $str$1[11] = {99, 117, 114, 114, 32, 45, 32, 37, 100, 10};
.global .align 1 .b8 $str$2[27] = {108, 111, 99, 97, 108, 108, 101, 100, 32, 116, 119, 105, 99, 101, 45, 37, 100, 44, 32, 37, 100, 44, 32, 37, 100, 10};
.global .align 1 .b8 $str$3[13] = {37, 100, 44, 32, 37, 100, 44, 32, 101, 120, 101, 10};
.global .align 1 .b8 $str$4[22] = {37, 100, 32, 45, 32, 37, 100, 32, 101, 120, 101, 91, 37, 100, 93, 32, 61, 32, 37, 100, 10};
.global .align 1 .b8 $str$5[27] = {37, 100, 32, 45, 32, 102, 111, 114, 32, 37, 100, 44, 32, 114, 101, 115, 91, 37, 100, 93, 32, 61, 32, 37, 100, 10};
.global .align 1 .b8 $str$6[19] = {37, 100, 32, 45, 32, 114, 101, 115, 91, 37, 100, 93, 32, 61, 32, 37, 100, 10};
.global .align 1 .b8 $str$7[12] = {37, 100, 32, 116, 101, 109, 112, 32, 37, 100, 10};

.visible .entry _Z14gpu_operationsiiPiS_S_(
	.param .u32 _Z14gpu_operationsiiPiS_S__param_0,
	.param .u32 _Z14gpu_operationsiiPiS_S__param_1,
	.param .u64 .ptr .align 1 _Z14gpu_operationsiiPiS_S__param_2,
	.param .u64 .ptr .align 1 _Z14gpu_operationsiiPiS_S__param_3,
	.param .u64 .ptr .align 1 _Z14gpu_operationsiiPiS_S__param_4
)
{
	.local .align 16 .b8 	__local_depot0[16];
	.reg .b64 	%SP;
	.reg .b64 	%SPL;
	.reg .pred 	%p<21>;
	.reg .b32 	%r<90>;
	.reg .b64 	%rd<41>;
	// demoted variable
	.shared .align 4 .u32 _ZZ14gpu_operationsiiPiS_S_E9last_task;
	// demoted variable
	.shared .align 4 .u32 _ZZ14gpu_operationsiiPiS_S_E9exit_flag;
	// demoted variable
	.shared .align 4 .u32 _ZZ14gpu_operationsiiPiS_S_E9curr_task;
	// demoted variable
	.shared .align 4 .u32 _ZZ14gpu_operationsiiPiS_S_E8task_ctr;
	mov.u64 	%SPL, __local_depot0;
	cvta.local.u64 	%SP, %SPL;
	ld.param.u32 	%r30, [_Z14gpu_operationsiiPiS_S__param_0];
	ld.param.u32 	%r31, [_Z14gpu_operationsiiPiS_S__param_1];
	ld.param.u64 	%rd8, [_Z14gpu_operationsiiPiS_S__param_2];
	ld.param.u64 	%rd7, [_Z14gpu_operationsiiPiS_S__param_3];
	ld.param.u64 	%rd9, [_Z14gpu_operationsiiPiS_S__param_4];
	cvta.to.global.u64 	%rd1, %rd9;
	cvta.to.global.u64 	%rd2, %rd8;
	add.u64 	%rd10, %SP, 0;
	add.u64 	%rd3, %SPL, 0;
	mov.u32 	%r1, %tid.x;
	mov.b32 	%r32, -1;
	st.shared.u32 	[_ZZ14gpu_operationsiiPiS_S_E9last_task], %r32;
	mov.b32 	%r33, 0;
	st.shared.u32 	[_ZZ14gpu_operationsiiPiS_S_E8task_ctr], %r33;
	setp.eq.s32 	%p4, %r31, 0;
	@%p4 bra 	$L__BB0_19;
	add.s32 	%r2, %r31, 10;
	cvta.to.global.u64 	%rd4, %rd7;
	mov.pred 	%p19, 0;
	mov.b32 	%r88, -1;
	mov.b32 	%r74, 0;
	mov.u64 	%rd11, $str;
	mov.u64 	%rd25, $str$4;
	mov.u32 	%r89, %r74;
$L__BB0_2:
	setp.ne.s32 	%p6, %r1, 0;
	st.shared.u32 	[_ZZ14gpu_operationsiiPiS_S_E9curr_task], %r74;
	mov.b32 	%r37, 0;
	st.shared.u32 	[_ZZ14gpu_operationsiiPiS_S_E9exit_flag], %r37;
	bar.sync 	0;
	@%p6 bra 	$L__BB0_4;
	cvta.global.u64 	%rd12, %rd11;
	{ // callseq 0, 0
	.param .b64 param0;
	st.param.b64 	[param0], %rd12;
	.param .b64 param1;
	st.param.b64 	[param1], 0;
	.param .b32 retval0;
	call.uni (retval0), 
	vprintf, 
	(
	param0, 
	param1
	);
	ld.param.b32 	%r38, [retval0];
	} // callseq 0
$L__BB0_4:
	setp.lt.s32 	%p8, %r30, 0;
	mov.pred 	%p20, 0;
	@%p8 bra 	$L__BB0_12;
	mov.b32 	%r78, 0;
	mov.u32 	%r84, %r78;
$L__BB0_6:
	mov.u32 	%r7, %r78;
	ld.shared.u32 	%r41, [_ZZ14gpu_operationsiiPiS_S_E8task_ctr];
	st.shared.u32 	[_ZZ14gpu_operationsiiPiS_S_E9curr_task], %r41;
	st.local.u32 	[%rd3], %r41;
	mov.u64 	%rd13, $str$1;
	cvta.global.u64 	%rd14, %rd13;
	{ // callseq 1, 0
	.param .b64 param0;
	st.param.b64 	[param0], %rd14;
	.param .b64 param1;
	st.param.b64 	[param1], %rd10;
	.param .b32 retval0;
	call.uni (retval0), 
	vprintf, 
	(
	param0, 
	param1
	);
	ld.param.b32 	%r42, [retval0];
	} // callseq 1
	bar.sync 	0;
	ld.shared.u32 	%r44, [_ZZ14gpu_operationsiiPiS_S_E9curr_task];
	mul.wide.s32 	%rd16, %r44, 4;
	add.s64 	%rd17, %rd4, %rd16;
	ld.global.u32 	%r45, [%rd17];
	setp.ne.s32 	%p9, %r1, %r45;
	@%p9 bra 	$L__BB0_10;
	setp.ne.s32 	%p10, %r89, 1;
	@%p10 bra 	$L__BB0_9;
	ld.shared.u32 	%r52, [_ZZ14gpu_operationsiiPiS_S_E8task_ctr];
	add.s32 	%r53, %r52, -1;
	st.shared.u32 	[_ZZ14gpu_operationsiiPiS_S_E9last_task], %r53;
	mov.b32 	%r89, 1;
	st.shared.u32 	[_ZZ14gpu_operationsiiPiS_S_E9exit_flag], %r89;
	st.local.v2.u32 	[%rd3], {%r1, %r7};
	st.local.u32 	[%rd3+8], %r52;
	mov.u64 	%rd21, $str$2;
	cvta.global.u64 	%rd22, %rd21;
	{ // callseq 3, 0
	.param .b64 param0;
	st.param.b64 	[param0], %rd22;
	.param .b64 param1;
	st.param.b64 	[param1], %rd10;
	.param .b32 retval0;
	call.uni (retval0), 
	vprintf, 
	(
	param0, 
	param1
	);
	ld.param.b32 	%r54, [retval0];
	} // callseq 3
	mov.u32 	%r84, %r89;
	bra.uni 	$L__BB0_10;
$L__BB0_9:
	ld.shared.u32 	%r83, [_ZZ14gpu_operationsiiPiS_S_E8task_ctr];
	atom.shared.inc.u32 	%r47, [_ZZ14gpu_operationsiiPiS_S_E8task_ctr], %r2;
	ld.shared.u32 	%r48, [_ZZ14gpu_operationsiiPiS_S_E8task_ctr];
	st.local.v2.u32 	[%rd3], {%r1, %r48};
	mov.u64 	%rd18, $str$3;
	cvta.global.u64 	%rd19, %rd18;
	{ // callseq 2, 0
	.param .b64 param0;
	st.param.b64 	[param0], %rd19;
	.param .b64 param1;
	st.param.b64 	[param1], %rd10;
	.param .b32 retval0;
	call.uni (retval0), 
	vprintf, 
	(
	param0, 
	param1
	);
	ld.param.b32 	%r49, [retval0];
	} // callseq 2
	mov.b32 	%r89, 1;
$L__BB0_10:
	bar.sync 	0;
	ld.shared.u32 	%r56, [_ZZ14gpu_operationsiiPiS_S_E9exit_flag];
	setp.ne.s32 	%p11, %r56, 1;
	add.s32 	%r78, %r7, 1;
	setp.lt.s32 	%p12, %r7, %r30;
	and.pred  	%p13, %p11, %p12;
	@%p13 bra 	$L__BB0_6;
	setp.ne.s32 	%p20, %r84, 0;
$L__BB0_12:
	bar.sync 	0;
	setp.eq.s32 	%p14, %r89, 1;
	@%p14 bra 	$L__BB0_14;
	ld.shared.u32 	%r88, [_ZZ14gpu_operationsiiPiS_S_E9last_task];
	bra.uni 	$L__BB0_18;
$L__BB0_14:
	mul.wide.s32 	%rd24, %r83, 4;
	add.s64 	%rd5, %rd2, %rd24;
	ld.global.u32 	%r57, [%rd5];
	st.local.v4.u32 	[%rd3], {%r1, %r88, %r83, %r57};
	cvta.global.u64 	%rd26, %rd25;
	{ // callseq 4, 0
	.param .b64 param0;
	st.param.b64 	[param0], %rd26;
	.param .b64 param1;
	st.param.b64 	[param1], %rd10;
	.param .b32 retval0;
	call.uni (retval0), 
	vprintf, 
	(
	param0, 
	param1
	);
	ld.param.b32 	%r58, [retval0];
	} // callseq 4
	ld.global.u32 	%r87, [%rd5];
	add.s64 	%rd6, %rd1, %rd24;
	st.global.u32 	[%rd6], %r87;
	not.pred 	%p15, %p19;
	@%p15 bra 	$L__BB0_16;
	mul.wide.s32 	%rd28, %r88, 4;
	add.s64 	%rd29, %rd1, %rd28;
	ld.global.u32 	%r60, [%rd29];
	st.local.v4.u32 	[%rd3], {%r1, %r83, %r88, %r60};
	mov.u64 	%rd30, $str$5;
	cvta.global.u64 	%rd31, %rd30;
	{ // callseq 5, 0
	.param .b64 param0;
	st.param.b64 	[param0], %rd31;
	.param .b64 param1;
	st.param.b64 	[param1], %rd10;
	.param .b32 retval0;
	call.uni (retval0), 
	vprintf, 
	(
	param0, 
	param1
	);
	ld.param.b32 	%r61, [retval0];
	} // callseq 5
	ld.global.u32 	%r63, [%rd29];
	ld.global.u32 	%r64, [%rd6];
	add.s32 	%r87, %r64, %r63;
	st.global.u32 	[%rd6], %r87;
$L__BB0_16:
	st.local.v2.u32 	[%rd3], {%r1, %r83};
	st.local.u32 	[%rd3+8], %r87;
	mov.u64 	%rd33, $str$6;
	cvta.global.u64 	%rd34, %rd33;
	{ // callseq 6, 0
	.param .b64 param0;
	st.param.b64 	[param0], %rd34;
	.param .b64 param1;
	st.param.b64 	[param1], %rd10;
	.param .b32 retval0;
	call.uni (retval0), 
	vprintf, 
	(
	param0, 
	param1
	);
	ld.param.b32 	%r66, [retval0];
	} // callseq 6
	mov.b32 	%r89, 0;
	mov.u32 	%r88, %r83;
	@%p20 bra 	$L__BB0_18;
	ld.global.u32 	%r69, [%rd5];
	ld.shared.u32 	%r70, [_ZZ14gpu_operationsiiPiS_S_E9last_task];
	mul.wide.s32 	%rd36, %r70, 4;
	add.s64 	%rd37, %rd2, %rd36;
	ld.global.u32 	%r71, [%rd37];
	setp.gt.s32 	%p16, %r69, %r71;
	selp.b32 	%r88, %r83, %r70, %p16;
	mov.b32 	%r89, 1;
$L__BB0_18:
	st.local.v2.u32 	[%rd3], {%r1, %r88};
	mov.u64 	%rd38, $str$7;
	cvta.global.u64 	%rd39, %rd38;
	{ // callseq 7, 0
	.param .b64 param0;
	st.param.b64 	[param0], %rd39;
	.param .b64 param1;
	st.param.b64 	[param1], %rd10;
	.param .b32 retval0;
	call.uni (retval0), 
	vprintf, 
	(
	param0, 
	param1
	);
	ld.param.b32 	%r72, [retval0];
	} // callseq 7
	ld.shared.u32 	%r74, [_ZZ14gpu_operationsiiPiS_S_E8task_ctr];
	setp.lt.u32 	%p18, %r74, %r31;
	mov.pred 	%p19, -1;
	@%p18 bra 	$L__BB0_2;
$L__BB0_19:
	ret;

}


// ===== COMPILED SASS (sm_100) =====

	.target	sm_100

	.elftype	@"ET_EXEC"


//--------------------- .note.nv.tkinfo           --------------------------
	.section	.note.nv.tkinfo,"",@"SHT_NOTE"
	.sectionflags	@"SHF_NOTE_NV_TKINFO"
	.tkinfo
        /*0018*/ 	.word	0x00000002
        /*0030*/ 	.string	""
        /*0030*/ 	.string	"ptxas"
        /*0030*/ 	.string	"Cuda compilation tools, release 13.0, V13.0.88"
        /*0030*/ 	.string	"Build cuda_13.0.r13.0/compiler.36424714_0"
        /*0030*/ 	.string	"-arch sm_100 -m 64 "



//--------------------- .note.nv.cuinfo           --------------------------
	.section	.note.nv.cuinfo,"",@"SHT_NOTE"
	.sectionflags	@"SHF_NOTE_NV_CUINFO"
        /*0018*/ 	.short	0x0002
        /*001a*/ 	.short	0x0064
        /*001c*/ 	.short	0x0082
	.zero		2


//--------------------- .nv.info                  --------------------------
	.section	.nv.info,"",@"SHT_CUDA_INFO"
	.align	4


	//----- nvinfo : EIATTR_REGCOUNT
	.align		4
        /*0000*/ 	.byte	0x04, 0x2f
        /*0002*/ 	.short	(.L_9 - .L_8)
	.align		4
.L_8:
        /*0004*/ 	.word	index@(_Z14gpu_operationsiiPiS_S_)
        /*0008*/ 	.word	0x00000024


	//----- nvinfo : EIATTR_FRAME_SIZE
	.align		4
.L_9:
        /*000c*/ 	.byte	0x04, 0x11
        /*000e*/ 	.short	(.L_11 - .L_10)
	.align		4
.L_10:
        /*0010*/ 	.word	index@(_Z14gpu_operationsiiPiS_S_)
        /*0014*/ 	.word	0x00000010


	//----- nvinfo : EIATTR_MIN_STACK_SIZE
	.align		4
.L_11:
        /*0018*/ 	.byte	0x04, 0x12
        /*001a*/ 	.short	(.L_13 - .L_12)
	.align		4
.L_12:
        /*001c*/ 	.word	index@(_Z14gpu_operationsiiPiS_S_)
        /*0020*/ 	.word	0x00000010
.L_13:


//--------------------- .nv.compat                --------------------------
	.section	.nv.compat,"",@"SHT_CUDA_COMPAT_INFO"
	.align	4
        /*0000*/ 	.byte	0x02, 0x09, 0x00, 0x00, 0x02, 0x02, 0x01, 0x00, 0x02, 0x05, 0x05, 0x00, 0x03, 0x07, 0x01, 0x01
        /*0010*/ 	.byte	0x02, 0x03, 0x00, 0x00, 0x02, 0x06, 0x01, 0x00, 0x04, 0x0b, 0x08, 0x00, 0x09, 0x00, 0x00, 0x00
        /*0020*/ 	.byte	0x00, 0x00, 0x00, 0x00


//--------------------- .nv.info._Z14gpu_operationsiiPiS_S_ --------------------------
	.section	.nv.info._Z14gpu_operationsiiPiS_S_,"",@"SHT_CUDA_INFO"
	.sectionflags	@""
	.align	4


	//----- nvinfo : EIATTR_CUDA_API_VERSION
	.align		4
        /*0000*/ 	.byte	0x04, 0x37
        /*0002*/ 	.short	(.L_15 - .L_14)
.L_14:
        /*0004*/ 	.word	0x00000082


	//----- nvinfo : EIATTR_KPARAM_INFO
	.align		4
.L_15:
        /*0008*/ 	.byte	0x04, 0x17
        /*000a*/ 	.short	(.L_17 - .L_16)
.L_16:
        /*000c*/ 	.word	0x00000000
        /*0010*/ 	.short	0x0004
        /*0012*/ 	.short	0x0018
        /*0014*/ 	.byte	0x00, 0xf5, 0x21, 0x00


	//----- nvinfo : EIATTR_KPARAM_INFO
	.align		4
.L_17:
        /*0018*/ 	.byte	0x04, 0x17
        /*001a*/ 	.short	(.L_19 - .L_18)
.L_18:
        /*001c*/ 	.word	0x00000000
        /*0020*/ 	.short	0x0003
        /*0022*/ 	.short	0x0010
        /*0024*/ 	.byte	0x00, 0xf5, 0x21, 0x00


	//----- nvinfo : EIATTR_KPARAM_INFO
	.align		4
.L_19:
        /*0028*/ 	.byte	0x04, 0x17
        /*002a*/ 	.short	(.L_21 - .L_20)
.L_20:
        /*002c*/ 	.word	0x00000000
        /*0030*/ 	.short	0x0002
        /*0032*/ 	.short	0x0008
        /*0034*/ 	.byte	0x00, 0xf5, 0x21, 0x00


	//----- nvinfo : EIATTR_KPARAM_INFO
	.align		4
.L_21:
        /*0038*/ 	.byte	0x04, 0x17
        /*003a*/ 	.short	(.L_23 - .L_22)
.L_22:
        /*003c*/ 	.word	0x00000000
        /*0040*/ 	.short	0x0001
        /*0042*/ 	.short	0x0004
        /*0044*/ 	.byte	0x00, 0xf0, 0x11, 0x00


	//----- nvinfo : EIATTR_KPARAM_INFO
	.align		4
.L_23:
        /*0048*/ 	.byte	0x04, 0x17
        /*004a*/ 	.short	(.L_25 - .L_24)
.L_24:
        /*004c*/ 	.word	0x00000000
        /*0050*/ 	.short	0x0000
        /*0052*/ 	.short	0x0000
        /*0054*/ 	.byte	0x00, 0xf0, 0x11, 0x00


	//----- nvinfo : EIATTR_SPARSE_MMA_MASK
	.align		4
.L_25:
        /*0058*/ 	.byte	0x03, 0x50
        /*005a*/ 	.short	0x0000


	//----- nvinfo : EIATTR_MAXREG_COUNT
	.align		4
        /*005c*/ 	.byte	0x03, 0x1b
        /*005e*/ 	.short	0x00ff


	//----- nvinfo : EIATTR_NUM_BARRIERS
	.align		4
        /*0060*/ 	.byte	0x02, 0x4c
        /*0062*/ 	.byte	0x01
	.zero		1


	//----- nvinfo : EIATTR_EXTERNS
	.align		4
        /*0064*/ 	.byte	0x04, 0x0f
        /*0066*/ 	.short	(.L_27 - .L_26)


	//   ....[0]....
	.align		4
.L_26:
        /*0068*/ 	.word	index@(vprintf)


	//----- nvinfo : EIATTR_MERCURY_ISA_VERSION
	.align		4
.L_27:
        /*006c*/ 	.byte	0x03, 0x5f
        /*006e*/ 	.short	0x0101


	//----- nvinfo : EIATTR_VRC_CTA_INIT_COUNT
	.align		4
        /*0070*/ 	.byte	0x02, 0x4a
	.zero		1
	.zero		1


	//----- nvinfo : EIATTR_SYSCALL_OFFSETS
	.align		4
        /*0074*/ 	.byte	0x04, 0x46
        /*0076*/ 	.short	(.L_29 - .L_28)


	//   ....[0]....
.L_28:
        /*0078*/ 	.word	0x000002a0


	//   ....[1]....
        /*007c*/ 	.word	0x00000420


	//   ....[2]....
        /*0080*/ 	.word	0x000005d0


	//   ....[3]....
        /*0084*/ 	.word	0x000006f0


	//   ....[4]....
        /*0088*/ 	.word	0x00000930


	//   ....[5]....
        /*008c*/ 	.word	0x00000a90


	//   ....[6]....
        /*0090*/ 	.word	0x00000ba0


	//   ....[7]....
        /*0094*/ 	.word	0x00000d40


	//----- nvinfo : EIATTR_EXIT_INSTR_OFFSETS
	.align		4
.L_29:
        /*0098*/ 	.byte	0x04, 0x1c
        /*009a*/ 	.short	(.L_31 - .L_30)


	//   ....[0]....
.L_30:
        /*009c*/ 	.word	0x000000c0


	//   ....[1]....
        /*00a0*/ 	.word	0x00000de0


	//----- nvinfo : EIATTR_CRS_STACK_SIZE
	.align		4
.L_31:
        /*00a4*/ 	.byte	0x04, 0x1e
        /*00a6*/ 	.short	(.L_33 - .L_32)
.L_32:
        /*00a8*/ 	.word	0x00000000


	//----- nvinfo : EIATTR_CBANK_PARAM_SIZE
	.align		4
.L_33:
        /*00ac*/ 	.byte	0x03, 0x19
        /*00ae*/ 	.short	0x0020


	//----- nvinfo : EIATTR_PARAM_CBANK
	.align		4
        /*00b0*/ 	.byte	0x04, 0x0a
        /*00b2*/ 	.short	(.L_35 - .L_34)
	.align		4
.L_34:
        /*00b4*/ 	.word	index@(.nv.constant0._Z14gpu_operationsiiPiS_S_)
        /*00b8*/ 	.short	0x0380
        /*00ba*/ 	.short	0x0020


	//----- nvinfo : EIATTR_SW_WAR
	.align		4
.L_35:
        /*00bc*/ 	.byte	0x04, 0x36
        /*00be*/ 	.short	(.L_37 - .L_36)
.L_36:
        /*00c0*/ 	.word	0x00000008
.L_37:


//--------------------- .nv.callgraph             --------------------------
	.section	.nv.callgraph,"",@"SHT_CUDA_CALLGRAPH"
	.align	4
	.sectionentsize	8
	.align		4
        /*0000*/ 	.word	0x00000000
	.align		4
        /*0004*/ 	.word	0xffffffff
	.align		4
        /*0008*/ 	.word	index@(_Z14gpu_operationsiiPiS_S_)
	.align		4
        /*000c*/ 	.word	index@(vprintf)
	.align		4
        /*0010*/ 	.word	0x00000000
	.align		4
        /*0014*/ 	.word	0xfffffffe
	.align		4
        /*0018*/ 	.word	0x00000000
	.align		4
        /*001c*/ 	.word	0xfffffffd
	.align		4
        /*0020*/ 	.word	0x00000000
	.align		4
        /*0024*/ 	.word	0xfffffffc


//--------------------- .nv.constant4             --------------------------
	.section	.nv.constant4,"a",@progbits
	.align	8
	.align		8
.nv.constant4:
        /*0000*/ 	.dword	vprintf
	.align		8
        /*0008*/ 	.dword	$str
	.align		8
        /*0010*/ 	.dword	$str$1
	.align		8
        /*0018*/ 	.dword	$str$2
	.align		8
        /*0020*/ 	.dword	$str$3
	.align		8
        /*0028*/ 	.dword	$str$4
	.align		8
        /*0030*/ 	.dword	$str$5
	.align		8
        /*0038*/ 	.dword	$str$6
	.align		8
        /*0040*/ 	.dword	$str$7


//--------------------- .text._Z14gpu_operationsiiPiS_S_ --------------------------
	.section	.text._Z14gpu_operationsiiPiS_S_,"ax",@progbits
	.align	128
        .global         _Z14gpu_operationsiiPiS_S_
        .type           _Z14gpu_operationsiiPiS_S_,@function
        .size           _Z14gpu_operationsiiPiS_S_,(.L_x_19 - _Z14gpu_operationsiiPiS_S_)
        .other          _Z14gpu_operationsiiPiS_S_,@"STO_CUDA_ENTRY STV_DEFAULT"
_Z14gpu_operationsiiPiS_S_:
.text._Z14gpu_operationsiiPiS_S_:
[----:B------:R-:W0:Y:S08]  /*0000*/  LDC R1, c[0x0][0x37c] ;  /* 0x0000df00ff017b82 */ /* 0x000e300000000800 */
[----:B------:R-:W1:Y:S01]  /*0010*/  LDC R25, c[0x0][0x384] ;  /* 0x0000e100ff197b82 */ /* 0x000e620000000800 */
[----:B------:R-:W2:Y:S01]  /*0020*/  LDCU UR6, c[0x0][0x2f8] ;  /* 0x00005f00ff0677ac */ /* 0x000ea20008000800 */
[----:B0-----:R-:W-:-:S02]  /*0030*/  VIADD R1, R1, 0xfffffff0 ;  /* 0xfffffff001017836 */ /* 0x001fc40000000000 */
[----:B------:R-:W-:Y:S01]  /*0040*/  IMAD.MOV.U32 R0, RZ, RZ, -0x1 ;  /* 0xffffffffff007424 */ /* 0x000fe200078e00ff */
[----:B------:R-:W-:-:S03]  /*0050*/  UMOV UR4, 0x400 ;  /* 0x0000040000047882 */ /* 0x000fc60000000000 */
[----:B------:R-:W0:Y:S01]  /*0060*/  S2UR UR5, SR_CgaCtaId ;  /* 0x00000000000579c3 */ /* 0x000e220000008800 */
[----:B--2---:R-:W-:Y:S02]  /*0070*/  IADD3 R2, P1, PT, R1, UR6, RZ ;  /* 0x0000000601027c10 */ /* 0x004fe4000ff3e0ff */
[----:B-1----:R-:W-:Y:S01]  /*0080*/  ISETP.NE.AND P0, PT, R25, RZ, PT ;  /* 0x000000ff1900720c */ /* 0x002fe20003f05270 */
[----:B0-----:R-:W-:-:S09]  /*0090*/  ULEA UR4, UR5, UR4, 0x18 ;  /* 0x0000000405047291 */ /* 0x001fd2000f8ec0ff */
[----:B------:R0:W-:Y:S04]  /*00a0*/  STS [UR4], R0 ;  /* 0x00000000ff007988 */ /* 0x0001e80008000804 */
[----:B------:R-:W-:Y:S01]  /*00b0*/  STS [UR4+0xc], RZ ;  /* 0x00000cffff007988 */ /* 0x000fe20008000804 */
[----:B------:R-:W-:Y:S05]  /*00c0*/  @!P0 EXIT ;  /* 0x000000000000894d */ /* 0x000fea0003800000 */
[----:B------:R-:W1:Y:S01]  /*00d0*/  S2R R22, SR_TID.X ;  /* 0x0000000000167919 */ /* 0x000e620000002100 */
[----:B------:R-:W2:Y:S01]  /*00e0*/  LDCU UR4, c[0x0][0x2fc] ;  /* 0x00005f80ff0477ac */ /* 0x000ea20008000800 */
[----:B------:R-:W-:Y:S01]  /*00f0*/  PLOP3.LUT P0, PT, PT, PT, PT, 0x8, 0x80 ;  /* 0x000000000080781c */ /* 0x000fe20003f0e170 */
[----:B0-----:R-:W-:Y:S02]  /*0100*/  HFMA2 R0, -RZ, RZ, 0, 0 ;  /* 0x00000000ff007431 */ /* 0x001fe400000001ff */
[----:B------:R-:W-:Y:S01]  /*0110*/  VIADD R25, R25, 0xa ;  /* 0x0000000a19197836 */ /* 0x000fe20000000000 */
[----:B------:R-:W0:Y:S01]  /*0120*/  LDCU.64 UR36, c[0x0][0x358] ;  /* 0x00006b00ff2477ac */ /* 0x000e220008000a00 */
[----:B------:R-:W-:Y:S01]  /*0130*/  P2R R27, PR, RZ, 0x1 ;  /* 0x00000001ff1b7803 */ /* 0x000fe20000000000 */
[----:B------:R-:W-:Y:S02]  /*0140*/  IMAD.MOV.U32 R16, RZ, RZ, RZ ;  /* 0x000000ffff107224 */ /* 0x000fe400078e00ff */
[----:B------:R-:W-:Y:S01]  /*0150*/  IMAD.MOV.U32 R23, RZ, RZ, -0x1 ;  /* 0xffffffffff177424 */ /* 0x000fe200078e00ff */
[----:B------:R-:W3:Y:S01]  /*0160*/  LDCU UR38, c[0x0][0x380] ;  /* 0x00007000ff2677ac */ /* 0x000ee20008000800 */
[----:B--2---:R-:W-:-:S07]  /*0170*/  IMAD.X R24, RZ, RZ, UR4, P1 ;  /* 0x00000004ff187e24 */ /* 0x004fce00088e06ff */
.L_x_17:
[----:B------:R-:W2:Y:S01]  /*0180*/  S2UR UR5, SR_CgaCtaId ;  /* 0x00000000000579c3 */ /* 0x000ea20000008800 */
[----:B------:R-:W-:Y:S01]  /*0190*/  UMOV UR4, 0x400 ;  /* 0x0000040000047882 */ /* 0x000fe20000000000 */
[----:B-1----:R-:W-:Y:S01]  /*01a0*/  ISETP.NE.AND P0, PT, R22, RZ, PT ;  /* 0x000000ff1600720c */ /* 0x002fe20003f05270 */
[----:B------:R-:W-:Y:S01]  /*01b0*/  IMAD.MOV.U32 R17, RZ, RZ, R23 ;  /* 0x000000ffff117224 */ /* 0x000fe200078e0017 */
[----:B--2---:R-:W-:-:S09]  /*01c0*/  ULEA UR4, UR5, UR4, 0x18 ;  /* 0x0000000405047291 */ /* 0x004fd2000f8ec0ff */
[----:B------:R1:W-:Y:S04]  /*01d0*/  STS [UR4+0x8], R0 ;  /* 0x00000800ff007988 */ /* 0x0003e80008000804 */
[----:B------:R-:W-:Y:S01]  /*01e0*/  STS [UR4+0x4], RZ ;  /* 0x000004ffff007988 */ /* 0x000fe20008000804 */
[----:B------:R-:W-:Y:S05]  /*01f0*/  WARPSYNC.ALL ;  /* 0x0000000000007948 */ /* 0x000fea0003800000 */
[----:B------:R-:W-:Y:S01]  /*0200*/  BSSY.RECONVERGENT B6, `(.L_x_0) ;  /* 0x000000b000067945 */ /* 0x000fe20003800200 */
[----:B------:R-:W-:Y:S06]  /*0210*/  BAR.SYNC.DEFER_BLOCKING 0x0 ;  /* 0x0000000000007b1d */ /* 0x000fec0000010000 */
[----:B-1----:R-:W-:Y:S05]  /*0220*/  @P0 BRA `(.L_x_1) ;  /* 0x0000000000200947 */ /* 0x002fea0003800000 */
[----:B------:R-:W-:Y:S01]  /*0230*/  MOV R8, 0x0 ;  /* 0x0000000000087802 */ /* 0x000fe20000000f00 */
[----:B------:R-:W1:Y:S01]  /*0240*/  LDCU.64 UR4, c[0x4][0x8] ;  /* 0x01000100ff0477ac */ /* 0x000e620008000a00 */
[----:B------:R-:W-:-:S04]  /*0250*/  CS2R R6, SRZ ;  /* 0x0000000000067805 */ /* 0x000fc8000001ff00 */
[----:B------:R-:W2:Y:S01]  /*0260*/  LDC.64 R8, c[0x4][R8] ;  /* 0x0100000008087b82 */ /* 0x000ea20000000a00 */
[----:B-1----:R-:W-:Y:S01]  /*0270*/  IMAD.U32 R4, RZ, RZ, UR4 ;  /* 0x00000004ff047e24 */ /* 0x002fe2000f8e00ff */
[----:B------:R-:W-:-:S07]  /*0280*/  MOV R5, UR5 ;  /* 0x0000000500057c02 */ /* 0x000fce0008000f00 */
[----:B------:R-:W-:-:S07]  /*0290*/  LEPC R20, `(.L_x_1) ;  /* 0x000000001014794e */ /* 0x000fce0000000000 */
[----:B0-23--:R-:W-:Y:S05]  /*02a0*/  CALL.ABS.NOINC R8 ;  /* 0x0000000008007343 */ /* 0x00dfea0003c00000 */
.L_x_1:
[----:B0--3--:R-:W-:Y:S05]  /*02b0*/  BSYNC.RECONVERGENT B6 ;  /* 0x0000000000067941 */ /* 0x009fea0003800200 */
.L_x_0:
[----:B------:R-:W0:Y:S01]  /*02c0*/  LDCU UR4, c[0x0][0x380] ;  /* 0x00007000ff0477ac */ /* 0x000e220008000800 */
[----:B------:R-:W-:-:S04]  /*02d0*/  PLOP3.LUT P0, PT, PT, PT, PT, 0x8, 0x80 ;  /* 0x000000000080781c */ /* 0x000fc80003f0e170 */
[----:B------:R-:W-:Y:S01]  /*02e0*/  P2R R26, PR, RZ, 0x1 ;  /* 0x00000001ff1a7803 */ /* 0x000fe20000000000 */
[----:B0-----:R-:W-:-:S09]  /*02f0*/  UISETP.GE.AND UP0, UPT, UR4, URZ, UPT ;  /* 0x000000ff0400728c */ /* 0x001fd2000bf06270 */
[----:B------:R-:W-:Y:S05]  /*0300*/  BRA.U !UP0, `(.L_x_2) ;  /* 0x0000000508307547 */ /* 0x000fea000b800000 */
[----:B------:R-:W-:Y:S02]  /*0310*/  IMAD.MOV.U32 R26, RZ, RZ, RZ ;  /* 0x000000ffff1a7224 */ /* 0x000fe400078e00ff */
[----:B------:R-:W-:-:S07]  /*0320*/  IMAD.MOV.U32 R23, RZ, RZ, RZ ;  /* 0x000000ffff177224 */ /* 0x000fce00078e00ff */
.L_x_8:
[----:B------:R-:W-:Y:S05]  /*0330*/  YIELD ;  /* 0x0000000000007946 */ /* 0x000fea0003800000 */
[----:B------:R-:W0:Y:S01]  /*0340*/  S2UR UR5, SR_CgaCtaId ;  /* 0x00000000000579c3 */ /* 0x000e220000008800 */
[----:B------:R-:W-:Y:S01]  /*0350*/  UMOV UR4, 0x400 ;  /* 0x0000040000047882 */ /* 0x000fe20000000000 */
[----:B------:R-:W-:Y:S01]  /*0360*/  MOV R19, 0x0 ;  /* 0x0000000000137802 */ /* 0x000fe20000000f00 */
[----:B------:R-:W1:Y:S01]  /*0370*/  LDCU.64 UR6, c[0x4][0x10] ;  /* 0x01000200ff0677ac */ /* 0x000e620008000a00 */
[----:B------:R-:W-:Y:S01]  /*0380*/  MOV R6, R2 ;  /* 0x0000000200067202 */ /* 0x000fe20000000f00 */
[----:B------:R-:W-:-:S03]  /*0390*/  IMAD.MOV.U32 R7, RZ, RZ, R24 ;  /* 0x000000ffff077224 */ /* 0x000fc600078e0018 */
[----:B------:R2:W3:Y:S01]  /*03a0*/  LDC.64 R8, c[0x4][R19] ;  /* 0x0100000013087b82 */ /* 0x0004e20000000a00 */
[----:B-1----:R-:W-:Y:S02]  /*03b0*/  IMAD.U32 R4, RZ, RZ, UR6 ;  /* 0x00000006ff047e24 */ /* 0x002fe4000f8e00ff */
[----:B------:R-:W-:Y:S01]  /*03c0*/  IMAD.U32 R5, RZ, RZ, UR7 ;  /* 0x00000007ff057e24 */ /* 0x000fe2000f8e00ff */
[----:B0-----:R-:W-:-:S09]  /*03d0*/  ULEA UR4, UR5, UR4, 0x18 ;  /* 0x0000000405047291 */ /* 0x001fd2000f8ec0ff */
[----:B------:R-:W0:Y:S04]  /*03e0*/  LDS R0, [UR4+0xc] ;  /* 0x00000c04ff007984 */ /* 0x000e280008000800 */
[----:B0-----:R2:W-:Y:S04]  /*03f0*/  STS [UR4+0x8], R0 ;  /* 0x00000800ff007988 */ /* 0x0015e80008000804 */
[----:B---3--:R2:W-:Y:S02]  /*0400*/  STL [R1], R0 ;  /* 0x0000000001007387 */ /* 0x0085e40000100800 */
[----:B------:R-:W-:-:S07]  /*0410*/  LEPC R20, `(.L_x_3) ;  /* 0x000000001014794e */ /* 0x000fce0000000000 */
[----:B--2---:R-:W-:Y:S05]  /*0420*/  CALL.ABS.NOINC R8 ;  /* 0x0000000008007343 */ /* 0x004fea0003c00000 */
.L_x_3:
[----:B------:R-:W-:Y:S05]  /*0430*/  WARPSYNC.ALL ;  /* 0x0000000000007948 */ /* 0x000fea0003800000 */
[----:B------:R-:W0:Y:S08]  /*0440*/  S2UR UR40, SR_CgaCtaId ;  /* 0x00000000002879c3 */ /* 0x000e300000008800 */
[----:B------:R-:W-:Y:S06]  /*0450*/  BAR.SYNC.DEFER_BLOCKING 0x0 ;  /* 0x0000000000007b1d */ /* 0x000fec0000010000 */
[----:B------:R-:W-:-:S02]  /*0460*/  UMOV UR41, 0x400 ;  /* 0x0000040000297882 */ /* 0x000fc40000000000 */
[----:B------:R-:W1:Y:S01]  /*0470*/  LDC.64 R4, c[0x0][0x390] ;  /* 0x0000e400ff047b82 */ /* 0x000e620000000a00 */
[----:B0-----:R-:W-:-:S09]  /*0480*/  ULEA UR39, UR40, UR41, 0x18 ;  /* 0x0000002928277291 */ /* 0x001fd2000f8ec0ff */
[----:B------:R-:W1:Y:S02]  /*0490*/  LDS.64 R12, [UR39+0x8] ;  /* 0x00000827ff0c7984 */ /* 0x000e640008000a00 */
[----:B-1----:R-:W-:-:S06]  /*04a0*/  IMAD.WIDE R4, R12, 0x4, R4 ;  /* 0x000000040c047825 */ /* 0x002fcc00078e0204 */
[----:B------:R-:W2:Y:S02]  /*04b0*/  LDG.E R5, desc[UR36][R4.64] ;  /* 0x0000002404057981 */ /* 0x000ea4000c1e1900 */
[----:B--2---:R-:W-:-:S13]  /*04c0*/  ISETP.NE.AND P0, PT, R22, R5, PT ;  /* 0x000000051600720c */ /* 0x004fda0003f05270 */
[----:B------:R-:W-:Y:S05]  /*04d0*/  @P0 BRA `(.L_x_4) ;  /* 0x00000000008c0947 */ /* 0x000fea0003800000 */
[----:B------:R-:W-:-:S13]  /*04e0*/  ISETP.NE.AND P0, PT, R16, 0x1, PT ;  /* 0x000000011000780c */ /* 0x000fda0003f05270 */
[----:B------:R-:W-:Y:S05]  /*04f0*/  @P0 BRA `(.L_x_5) ;  /* 0x0000000000400947 */ /* 0x000fea0003800000 */
[----:B------:R-:W-:Y:S01]  /*0500*/  VIADD R10, R13, 0xffffffff ;  /* 0xffffffff0d0a7836 */ /* 0x000fe20000000000 */
[----:B------:R0:W-:Y:S01]  /*0510*/  STL [R1+0x8], R13 ;  /* 0x0000080d01007387 */ /* 0x0001e20000100800 */
[----:B------:R-:W-:Y:S01]  /*0520*/  IMAD.MOV.U32 R11, RZ, RZ, 0x1 ;  /* 0x00000001ff0b7424 */ /* 0x000fe200078e00ff */
[----:B------:R0:W1:Y:S01]  /*0530*/  LDC.64 R8, c[0x4][R19] ;  /* 0x0100000013087b82 */ /* 0x0000620000000a00 */
[----:B------:R-:W2:Y:S01]  /*0540*/  LDCU.64 UR4, c[0x4][0x18] ;  /* 0x01000300ff0477ac */ /* 0x000ea20008000a00 */
[----:B------:R0:W-:Y:S01]  /*0550*/  STL.64 [R1], R22 ;  /* 0x0000001601007387 */ /* 0x0001e20000100a00 */
[----:B------:R-:W-:Y:S02]  /*0560*/  IMAD.MOV.U32 R6, RZ, RZ, R2 ;  /* 0x000000ffff067224 */ /* 0x000fe400078e0002 */
[----:B------:R-:W-:Y:S01]  /*0570*/  IMAD.MOV.U32 R7, RZ, RZ, R24 ;  /* 0x000000ffff077224 */ /* 0x000fe200078e0018 */
[----:B------:R0:W-:Y:S01]  /*0580*/  STS.64 [UR39], R10 ;  /* 0x0000000aff007988 */ /* 0x0001e20008000a27 */
[----:B------:R-:W-:-:S02]  /*0590*/  IMAD.MOV.U32 R16, RZ, RZ, 0x1 ;  /* 0x00000001ff107424 */ /* 0x000fc400078e00ff */
[----:B--2---:R-:W-:Y:S01]  /*05a0*/  IMAD.U32 R4, RZ, RZ, UR4 ;  /* 0x00000004ff047e24 */ /* 0x004fe2000f8e00ff */
[----:B0-----:R-:W-:-:S07]  /*05b0*/  MOV R5, UR5 ;  /* 0x0000000500057c02 */ /* 0x001fce0008000f00 */
[----:B------:R-:W-:-:S07]  /*05c0*/  LEPC R20, `(.L_x_6) ;  /* 0x000000001014794e */ /* 0x000fce0000000000 */
[----:B-1----:R-:W-:Y:S05]  /*05d0*/  CALL.ABS.NOINC R8 ;  /* 0x0000000008007343 */ /* 0x002fea0003c00000 */
.L_x_6:
[----:B------:R-:W-:Y:S01]  /*05e0*/  IMAD.MOV.U32 R26, RZ, RZ, 0x1 ;  /* 0x00000001ff1a7424 */ /* 0x000fe200078e00ff */
[----:B------:R-:W-:Y:S06]  /*05f0*/  BRA `(.L_x_4) ;  /* 0x0000000000447947 */ /* 0x000fec0003800000 */
.L_x_5:
[----:B------:R-:W-:Y:S01]  /*0600*/  UIADD3 UR4, UPT, UPT, UR41, 0xc, URZ ;  /* 0x0000000c29047890 */ /* 0x000fe2000fffe0ff */
[----:B------:R-:W-:Y:S01]  /*0610*/  LDS R18, [UR39+0xc] ;  /* 0x00000c27ff127984 */ /* 0x000fe20008000800 */
[----:B------:R-:W-:Y:S01]  /*0620*/  MOV R8, 0x0 ;  /* 0x0000000000087802 */ /* 0x000fe20000000f00 */
[----:B------:R-:W-:Y:S01]  /*0630*/  IMAD.MOV.U32 R6, RZ, RZ, R2 ;  /* 0x000000ffff067224 */ /* 0x000fe200078e0002 */
[----:B------:R-:W-:Y:S01]  /*0640*/  ULEA UR4, UR40, UR4, 0x18 ;  /* 0x0000000428047291 */ /* 0x000fe2000f8ec0ff */
[----:B------:R-:W-:Y:S01]  /*0650*/  MOV R10, R22 ;  /* 0x00000016000a7202 */ /* 0x000fe20000000f00 */
[----:B------:R-:W-:Y:S02]  /*0660*/  IMAD.MOV.U32 R7, RZ, RZ, R24 ;  /* 0x000000ffff077224 */ /* 0x000fe400078e0018 */
[----:B------:R-:W0:Y:S05]  /*0670*/  LDC.64 R8, c[0x4][R8] ;  /* 0x0100000008087b82 */ /* 0x000e2a0000000a00 */
[----:B------:R-:W-:Y:S02]  /*0680*/  ATOMS.INC RZ, [UR4], R25 ;  /* 0x00000019ffff798c */ /* 0x000fe40009800004 */
[----:B------:R-:W1:Y:S02]  /*0690*/  LDCU.64 UR4, c[0x4][0x20] ;  /* 0x01000400ff0477ac */ /* 0x000e640008000a00 */
[----:B------:R-:W2:Y:S01]  /*06a0*/  LDS R11, [UR39+0xc] ;  /* 0x00000c27ff0b7984 */ /* 0x000ea20008000800 */
[----:B-1----:R-:W-:-:S02]  /*06b0*/  IMAD.U32 R4, RZ, RZ, UR4 ;  /* 0x00000004ff047e24 */ /* 0x002fc4000f8e00ff */
[----:B------:R-:W-:Y:S01]  /*06c0*/  IMAD.U32 R5, RZ, RZ, UR5 ;  /* 0x00000005ff057e24 */ /* 0x000fe2000f8e00ff */
[----:B0-2---:R1:W-:Y:S06]  /*06d0*/  STL.64 [R1], R10 ;  /* 0x0000000a01007387 */ /* 0x0053ec0000100a00 */
[----:B------:R-:W-:-:S07]  /*06e0*/  LEPC R20, `(.L_x_7) ;  /* 0x000000001014794e */ /* 0x000fce0000000000 */
[----:B-1----:R-:W-:Y:S05]  /*06f0*/  CALL.ABS.NOINC R8 ;  /* 0x0000000008007343 */ /* 0x002fea0003c00000 */
.L_x_7:
[----:B------:R-:W-:-:S07]  /*0700*/  HFMA2 R16, -RZ, RZ, 0, 5.9604644775390625e-08 ;  /* 0x00000001ff107431 */ /* 0x000fce00000001ff */
.L_x_4:
[----:B------:R-:W-:Y:S05]  /*0710*/  WARPSYNC.ALL ;  /* 0x0000000000007948 */ /* 0x000fea0003800000 */
[----:B------:R-:W0:Y:S08]  /*0720*/  S2UR UR5, SR_CgaCtaId ;  /* 0x00000000000579c3 */ /* 0x000e300000008800 */
[----:B------:R-:W-:Y:S01]  /*0730*/  BAR.SYNC.DEFER_BLOCKING 0x0 ;  /* 0x0000000000007b1d */ /* 0x000fe20000010000 */
[C---:B------:R-:W-:Y:S01]  /*0740*/  ISETP.GE.AND P0, PT, R23.reuse, UR38, PT ;  /* 0x0000002617007c0c */ /* 0x040fe2000bf06270 */
[----:B------:R-:W-:-:S04]  /*0750*/  VIADD R23, R23, 0x1 ;  /* 0x0000000117177836 */ /* 0x000fc80000000000 */
[----:B------:R-:W-:Y:S02]  /*0760*/  UMOV UR4, 0x400 ;  /* 0x0000040000047882 */ /* 0x000fe40000000000 */
[----:B0-----:R-:W-:-:S09]  /*0770*/  ULEA UR4, UR5, UR4, 0x18 ;  /* 0x0000000405047291 */ /* 0x001fd2000f8ec0ff */
[----:B------:R-:W0:Y:S02]  /*0780*/  LDS R0, [UR4+0x4] ;  /* 0x00000404ff007984 */ /* 0x000e240008000800 */
[----:B0-----:R-:W-:-:S13]  /*0790*/  ISETP.NE.AND P1, PT, R0, 0x1, PT ;  /* 0x000000010000780c */ /* 0x001fda0003f25270 */
[----:B------:R-:W-:Y:S05]  /*07a0*/  @!P0 BRA P1, `(.L_x_8) ;  /* 0xfffffff800e08947 */ /* 0x000fea000083ffff */
[----:B------:R-:W-:-:S04]  /*07b0*/  ISETP.NE.AND P0, PT, R26, RZ, PT ;  /* 0x000000ff1a00720c */ /* 0x000fc80003f05270 */
[----:B------:R-:W-:-:S09]  /*07c0*/  P2R R26, PR, RZ, 0x1 ;  /* 0x00000001ff1a7803 */ /* 0x000fd20000000000 */
.L_x_2:
[----:B------:R-:W-:Y:S01]  /*07d0*/  ISETP.NE.AND P0, PT, R16, 0x1, PT ;  /* 0x000000011000780c */ /* 0x000fe20003f05270 */
[----:B------:R-:W-:Y:S05]  /*07e0*/  WARPSYNC.ALL ;  /* 0x0000000000007948 */ /* 0x000fea0003800000 */
[----:B------:R-:W-:Y:S06]  /*07f0*/  BAR.SYNC.DEFER_BLOCKING 0x0 ;  /* 0x0000000000007b1d */ /* 0x000fec0000010000 */
[----:B------:R-:W-:Y:S01]  /*0800*/  BSSY.RECONVERGENT B7, `(.L_x_9) ;  /* 0x000004a000077945 */ /* 0x000fe20003800200 */
[----:B------:R-:W-:Y:S01]  /*0810*/  @P0 MOV R0, 0x400 ;  /* 0x0000040000000802 */ /* 0x000fe20000000f00 */
[----:B------:R-:W0:Y:S03]  /*0820*/  @P0 S2R R3, SR_CgaCtaId ;  /* 0x0000000000030919 */ /* 0x000e260000008800 */
[----:B0-----:R-:W-:-:S05]  /*0830*/  @P0 LEA R0, R3, R0, 0x18 ;  /* 0x0000000003000211 */ /* 0x001fca00078ec0ff */
[----:B------:R0:W1:Y:S01]  /*0840*/  @P0 LDS R23, [R0] ;  /* 0x0000000000170984 */ /* 0x0000620000000800 */
[----:B------:R-:W-:Y:S05]  /*0850*/  @P0 BRA `(.L_x_10) ;  /* 0x0000000400100947 */ /* 0x000fea0003800000 */
[----:B------:R-:W2:Y:S01]  /*0860*/  LDC.64 R28, c[0x0][0x388] ;  /* 0x0000e200ff1c7b82 */ /* 0x000ea20000000a00 */
[----:B------:R-:W-:Y:S01]  /*0870*/  MOV R8, 0x0 ;  /* 0x0000000000087802 */ /* 0x000fe20000000f00 */
[----:B------:R-:W-:Y:S01]  /*0880*/  IMAD.MOV.U32 R16, RZ, RZ, R22 ;  /* 0x000000ffff107224 */ /* 0x000fe200078e0016 */
[----:B------:R-:W3:Y:S01]  /*0890*/  LDCU.64 UR4, c[0x4][0x28] ;  /* 0x01000500ff0477ac */ /* 0x000ee20008000a00 */
[----:B--2---:R-:W-:-:S05]  /*08a0*/  IMAD.WIDE R28, R18, 0x4, R28 ;  /* 0x00000004121c7825 */ /* 0x004fca00078e021c */
[----:B------:R-:W2:Y:S01]  /*08b0*/  LDG.E R19, desc[UR36][R28.64] ;  /* 0x000000241c137981 */ /* 0x000ea2000c1e1900 */
[----:B------:R-:W4:Y:S01]  /*08c0*/  LDC.64 R8, c[0x4][R8] ;  /* 0x0100000008087b82 */ /* 0x000f220000000a00 */
[----:B---3--:R-:W-:Y:S01]  /*08d0*/  IMAD.U32 R4, RZ, RZ, UR4 ;  /* 0x00000004ff047e24 */ /* 0x008fe2000f8e00ff */
[----:B------:R-:W-:Y:S01]  /*08e0*/  MOV R5, UR5 ;  /* 0x0000000500057c02 */ /* 0x000fe20008000f00 */
[----:B------:R-:W-:Y:S02]  /*08f0*/  IMAD.MOV.U32 R6, RZ, RZ, R2 ;  /* 0x000000ffff067224 */ /* 0x000fe400078e0002 */
[----:B------:R-:W-:Y:S01]  /*0900*/  IMAD.MOV.U32 R7, RZ, RZ, R24 ;  /* 0x000000ffff077224 */ /* 0x000fe200078e0018 */
[----:B--2-4-:R2:W-:Y:S06]  /*0910*/  STL.128 [R1], R16 ;  /* 0x0000001001007387 */ /* 0x0145ec0000100c00 */
[----:B------:R-:W-:-:S07]  /*0920*/  LEPC R20, `(.L_x_11) ;  /* 0x000000001014794e */ /* 0x000fce0000000000 */
[----:B012---:R-:W-:Y:S05]  /*0930*/  CALL.ABS.NOINC R8 ;  /* 0x0000000008007343 */ /* 0x007fea0003c00000 */
.L_x_11:
[----:B------:R-:W2:Y:S01]  /*0940*/  LDG.E R3, desc[UR36][R28.64] ;  /* 0x000000241c037981 */ /* 0x000ea2000c1e1900 */
[----:B------:R-:W0:Y:S01]  /*0950*/  LDC.64 R30, c[0x0][0x398] ;  /* 0x0000e600ff1e7b82 */ /* 0x000e220000000a00 */
[----:B------:R-:W-:Y:S01]  /*0960*/  ISETP.NE.AND P6, PT, R27, RZ, PT ;  /* 0x000000ff1b00720c */ /* 0x000fe20003fc5270 */
[----:B------:R-:W-:Y:S01]  /*0970*/  BSSY.RECONVERGENT B6, `(.L_x_12) ;  /* 0x0000017000067945 */ /* 0x000fe20003800200 */
[----:B0-----:R-:W-:-:S05]  /*0980*/  IMAD.WIDE R32, R18, 0x4, R30 ;  /* 0x0000000412207825 */ /* 0x001fca00078e021e */
[----:B--2---:R0:W-:Y:S06]  /*0990*/  STG.E desc[UR36][R32.64], R3 ;  /* 0x0000000320007986 */ /* 0x0041ec000c101924 */
[----:B------:R-:W-:Y:S05]  /*09a0*/  @!P6 BRA `(.L_x_13) ;  /* 0x00000000004ce947 */ /* 0x000fea0003800000 */
[----:B------:R-:W-:Y:S01]  /*09b0*/  IMAD.WIDE R30, R17, 0x4, R30 ;  /* 0x00000004111e7825 */ /* 0x000fe200078e021e */
[----:B------:R-:W-:Y:S01]  /*09c0*/  MOV R12, 0x0 ;  /* 0x00000000000c7802 */ /* 0x000fe20000000f00 */
[----:B------:R-:W1:Y:S03]  /*09d0*/  LDCU.64 UR4, c[0x4][0x30] ;  /* 0x01000600ff0477ac */ /* 0x000e660008000a00 */
[----:B------:R-:W2:Y:S01]  /*09e0*/  LDG.E R11, desc[UR36][R30.64] ;  /* 0x000000241e0b7981 */ /* 0x000ea2000c1e1900 */
[----:B------:R-:W-:Y:S01]  /*09f0*/  IMAD.MOV.U32 R10, RZ, RZ, R17 ;  /* 0x000000ffff0a7224 */ /* 0x000fe200078e0011 */
[----:B------:R-:W-:Y:S01]  /*0a00*/  MOV R8, R22 ;  /* 0x0000001600087202 */ /* 0x000fe20000000f00 */
[----:B------:R-:W-:Y:S01]  /*0a10*/  IMAD.MOV.U32 R9, RZ, RZ, R18 ;  /* 0x000000ffff097224 */ /* 0x000fe200078e0012 */
[----:B------:R-:W3:Y:S01]  /*0a20*/  LDC.64 R12, c[0x4][R12] ;  /* 0x010000000c0c7b82 */ /* 0x000ee20000000a00 */
[----:B------:R-:W-:Y:S01]  /*0a30*/  MOV R6, R2 ;  /* 0x0000000200067202 */ /* 0x000fe20000000f00 */
[----:B------:R-:W-:-:S02]  /*0a40*/  IMAD.MOV.U32 R7, RZ, RZ, R24 ;  /* 0x000000ffff077224 */ /* 0x000fc400078e0018 */
[----:B-1----:R-:W-:Y:S02]  /*0a50*/  IMAD.U32 R4, RZ, RZ, UR4 ;  /* 0x00000004ff047e24 */ /* 0x002fe4000f8e00ff */
[----:B------:R-:W-:Y:S01]  /*0a60*/  IMAD.U32 R5, RZ, RZ, UR5 ;  /* 0x00000005ff057e24 */ /* 0x000fe2000f8e00ff */
[----:B--23--:R1:W-:Y:S06]  /*0a70*/  STL.128 [R1], R8 ;  /* 0x0000000801007387 */ /* 0x00c3ec0000100c00 */
[----:B------:R-:W-:-:S07]  /*0a80*/  LEPC R20, `(.L_x_14) ;  /* 0x000000001014794e */ /* 0x000fce0000000000 */
[----:B01----:R-:W-:Y:S05]  /*0a90*/  CALL.ABS.NOINC R12 ;  /* 0x000000000c007343 */ /* 0x003fea0003c00000 */
.L_x_14:
[----:B------:R-:W2:Y:S04]  /*0aa0*/  LDG.E R3, desc[UR36][R30.64] ;  /* 0x000000241e037981 */ /* 0x000ea8000c1e1900 */
[----:B------:R-:W2:Y:S02]  /*0ab0*/  LDG.E R0, desc[UR36][R32.64] ;  /* 0x0000002420007981 */ /* 0x000ea4000c1e1900 */
[----:B--2---:R-:W-:-:S05]  /*0ac0*/  IMAD.IADD R3, R3, 0x1, R0 ;  /* 0x0000000103037824 */ /* 0x004fca00078e0200 */
[----:B------:R1:W-:Y:S02]  /*0ad0*/  STG.E desc[UR36][R32.64], R3 ;  /* 0x0000000320007986 */ /* 0x0003e4000c101924 */
.L_x_13:
[----:B------:R-:W-:Y:S05]  /*0ae0*/  BSYNC.RECONVERGENT B6 ;  /* 0x0000000000067941 */ /* 0x000fea0003800200 */
.L_x_12:
[----:B------:R-:W-:Y:S01]  /*0af0*/  MOV R8, 0x0 ;  /* 0x0000000000087802 */ /* 0x000fe20000000f00 */
[----:B------:R-:W-:Y:S01]  /*0b00*/  IMAD.MOV.U32 R23, RZ, RZ, R18 ;  /* 0x000000ffff177224 */ /* 0x000fe200078e0012 */
[----:B------:R2:W-:Y:S01]  /*0b10*/  STL [R1+0x8], R3 ;  /* 0x0000080301007387 */ /* 0x0005e20000100800 */
[----:B------:R-:W3:Y:S01]  /*0b20*/  LDCU.64 UR4, c[0x4][0x38] ;  /* 0x01000700ff0477ac */ /* 0x000ee20008000a00 */
[----:B------:R-:W-:Y:S02]  /*0b30*/  IMAD.MOV.U32 R6, RZ, RZ, R2 ;  /* 0x000000ffff067224 */ /* 0x000fe400078e0002 */
[----:B------:R2:W-:Y:S01]  /*0b40*/  STL.64 [R1], R22 ;  /* 0x0000001601007387 */ /* 0x0005e20000100a00 */
[----:B------:R-:W4:Y:S01]  /*0b50*/  LDC.64 R8, c[0x4][R8] ;  /* 0x0100000008087b82 */ /* 0x000f220000000a00 */
[----:B------:R-:W-:Y:S01]  /*0b60*/  IMAD.MOV.U32 R7, RZ, RZ, R24 ;  /* 0x000000ffff077224 */ /* 0x000fe200078e0018 */
[----:B---3--:R-:W-:Y:S01]  /*0b70*/  MOV R4, UR4 ;  /* 0x0000000400047c02 */ /* 0x008fe20008000f00 */
[----:B--2---:R-:W-:-:S07]  /*0b80*/  IMAD.U32 R5, RZ, RZ, UR5 ;  /* 0x00000005ff057e24 */ /* 0x004fce000f8e00ff */
[----:B------:R-:W-:-:S07]  /*0b90*/  LEPC R20, `(.L_x_15) ;  /* 0x000000001014794e */ /* 0x000fce0000000000 */
[----:B01--4-:R-:W-:Y:S05]  /*0ba0*/  CALL.ABS.NOINC R8 ;  /* 0x0000000008007343 */ /* 0x013fea0003c00000 */
.L_x_15:
[----:B------:R-:W-:Y:S01]  /*0bb0*/  ISETP.NE.AND P6, PT, R26, RZ, PT ;  /* 0x000000ff1a00720c */ /* 0x000fe20003fc5270 */
[----:B------:R-:W-:Y:S02]  /*0bc0*/  HFMA2 R16, -RZ, RZ, 0, 0 ;  /* 0x00000000ff107431 */ /* 0x000fe400000001ff */
[----:B------:R-:W-:-:S10]  /*0bd0*/  IMAD.MOV.U32 R23, RZ, RZ, R18 ;  /* 0x000000ffff177224 */ /* 0x000fd400078e0012 */
[----:B------:R-:W-:Y:S05]  /*0be0*/  @P6 BRA `(.L_x_10) ;  /* 0x00000000002c6947 */ /* 0x000fea0003800000 */
[----:B------:R-:W0:Y:S01]  /*0bf0*/  S2UR UR5, SR_CgaCtaId ;  /* 0x00000000000579c3 */ /* 0x000e220000008800 */
[----:B------:R-:W-:Y:S01]  /*0c00*/  UMOV UR4, 0x400 ;  /* 0x0000040000047882 */ /* 0x000fe20000000000 */
[----:B------:R-:W2:Y:S06]  /*0c10*/  LDG.E R28, desc[UR36][R28.64] ;  /* 0x000000241c1c7981 */ /* 0x000eac000c1e1900 */
[----:B------:R-:W1:Y:S01]  /*0c20*/  LDC.64 R4, c[0x0][0x388] ;  /* 0x0000e200ff047b82 */ /* 0x000e620000000a00 */
[----:B0-----:R-:W-:-:S09]  /*0c30*/  ULEA UR4, UR5, UR4, 0x18 ;  /* 0x0000000405047291 */ /* 0x001fd2000f8ec0ff */
[----:B------:R-:W1:Y:S02]  /*0c40*/  LDS R23, [UR4] ;  /* 0x00000004ff177984 */ /* 0x000e640008000800 */
[----:B-1----:R-:W-:-:S06]  /*0c50*/  IMAD.WIDE R4, R23, 0x4, R4 ;  /* 0x0000000417047825 */ /* 0x002fcc00078e0204 */
[----:B------:R-:W2:Y:S01]  /*0c60*/  LDG.E R5, desc[UR36][R4.64] ;  /* 0x0000002404057981 */ /* 0x000ea2000c1e1900 */
[----:B------:R-:W-:Y:S01]  /*0c70*/  IMAD.MOV.U32 R16, RZ, RZ, 0x1 ;  /* 0x00000001ff107424 */ /* 0x000fe200078e00ff */
[----:B--2---:R-:W-:-:S04]  /*0c80*/  ISETP.GT.AND P0, PT, R28, R5, PT ;  /* 0x000000051c00720c */ /* 0x004fc80003f04270 */
[----:B------:R-:W-:-:S09]  /*0c90*/  SEL R23, R18, R23, P0 ;  /* 0x0000001712177207 */ /* 0x000fd20000000000 */
.L_x_10:
[----:B------:R-:W-:Y:S05]  /*0ca0*/  BSYNC.RECONVERGENT B7 ;  /* 0x0000000000077941 */ /* 0x000fea0003800200 */
.L_x_9:
[----:B------:R-:W-:Y:S01]  /*0cb0*/  MOV R8, 0x0 ;  /* 0x0000000000087802 */ /* 0x000fe20000000f00 */
[----:B-1----:R1:W-:Y:S01]  /*0cc0*/  STL.64 [R1], R22 ;  /* 0x0000001601007387 */ /* 0x0023e20000100a00 */
[----:B------:R-:W2:Y:S01]  /*0cd0*/  LDCU.64 UR4, c[0x4][0x40] ;  /* 0x01000800ff0477ac */ /* 0x000ea20008000a00 */
[----:B------:R-:W-:Y:S02]  /*0ce0*/  IMAD.MOV.U32 R6, RZ, RZ, R2 ;  /* 0x000000ffff067224 */ /* 0x000fe400078e0002 */
[----:B------:R-:W-:Y:S01]  /*0cf0*/  IMAD.MOV.U32 R7, RZ, RZ, R24 ;  /* 0x000000ffff077224 */ /* 0x000fe200078e0018 */
[----:B------:R-:W3:Y:S01]  /*0d00*/  LDC.64 R8, c[0x4][R8] ;  /* 0x0100000008087b82 */ /* 0x000ee20000000a00 */
[----:B--2---:R-:W-:Y:S01]  /*0d10*/  IMAD.U32 R4, RZ, RZ, UR4 ;  /* 0x00000004ff047e24 */ /* 0x004fe2000f8e00ff */
[----:B------:R-:W-:-:S07]  /*0d20*/  MOV R5, UR5 ;  /* 0x0000000500057c02 */ /* 0x000fce0008000f00 */
[----:B------:R-:W-:-:S07]  /*0d30*/  LEPC R20, `(.L_x_16) ;  /* 0x000000001014794e */ /* 0x000fce0000000000 */
[----:B01-3--:R-:W-:Y:S05]  /*0d40*/  CALL.ABS.NOINC R8 ;  /* 0x0000000008007343 */ /* 0x00bfea0003c00000 */
.L_x_16:
[----:B------:R-:W0:Y:S01]  /*0d50*/  S2UR UR5, SR_CgaCtaId ;  /* 0x00000000000579c3 */ /* 0x000e220000008800 */
[----:B------:R-:W-:Y:S01]  /*0d60*/  UMOV UR4, 0x400 ;  /* 0x0000040000047882 */ /* 0x000fe20000000000 */
[----:B------:R-:W-:-:S04]  /*0d70*/  PLOP3.LUT P1, PT, PT, PT, PT, 0x80, 0x8 ;  /* 0x000000000008781c */ /* 0x000fc80003f2f070 */
[----:B------:R-:W-:Y:S01]  /*0d80*/  P2R R27, PR, RZ, 0x2 ;  /* 0x00000002ff1b7803 */ /* 0x000fe20000000000 */
[----:B0-----:R-:W-:-:S09]  /*0d90*/  ULEA UR4, UR5, UR4, 0x18 ;  /* 0x0000000405047291 */ /* 0x001fd2000f8ec0ff */
[----:B------:R-:W0:Y:S02]  /*0da0*/  LDS R0, [UR4+0xc] ;  /* 0x00000c04ff007984 */ /* 0x000e240008000800 */
[----:B------:R-:W0:Y:S02]  /*0db0*/  LDCU UR4, c[0x0][0x384] ;  /* 0x00007080ff0477ac */ /* 0x000e240008000800 */
[----:B0-----:R-:W-:-:S13]  /*0dc0*/  ISETP.GE.U32.AND P0, PT, R0, UR4, PT ;  /* 0x0000000400007c0c */ /* 0x001fda000bf06070 */
[----:B------:R-:W-:Y:S05]  /*0dd0*/  @!P0 BRA `(.L_x_17) ;  /* 0xfffffff000e88947 */ /* 0x000fea000383ffff */
[----:B------:R-:W-:Y:S05]  /*0de0*/  EXIT ;  /* 0x000000000000794d */ /* 0x000fea0003800000 */
.L_x_18:
[----:B------:R-:W-:-:S00]  /*0df0*/  BRA `(.L_x_18) ;  /* 0xfffffffc00fc7947 */ /* 0x000fc0000383ffff */
[----:B------:R-:W-:-:S00]  /*0e00*/  NOP ;  /* 0x0000000000007918 */ /* 0x000fc00000000000 */
[----:B------:R-:W-:-:S00]  /*0e10*/  NOP ;  /* 0x0000000000007918 */ /* 0x000fc00000000000 */
[----:B------:R-:W-:-:S00]  /*0e20*/  NOP ;  /* 0x0000000000007918 */ /* 0x000fc00000000000 */
[----:B------:R-:W-:-:S00]  /*0e30*/  NOP ;  /* 0x0000000000007918 */ /* 0x000fc00000000000 */
[----:B------:R-:W-:-:S00]  /*0e40*/  NOP ;  /* 0x0000000000007918 */ /* 0x000fc00000000000 */
[----:B------:R-:W-:-:S00]  /*0e50*/  NOP ;  /* 0x0000000000007918 */ /* 0x000fc00000000000 */
[----:B------:R-:W-:-:S00]  /*0e60*/  NOP ;  /* 0x0000000000007918 */ /* 0x000fc00000000000 */
[----:B------:R-:W-:-:S00]  /*0e70*/  NOP ;  /* 0x0000000000007918 */ /* 0x000fc00000000000 */
.L_x_19:


//--------------------- .nv.global.init           --------------------------
	.section	.nv.global.init,"aw",@progbits
.nv.global.init:
	.type		$str$1,@object
	.size		$str$1,($str$7 - $str$1)
$str$1:
        /*0000*/ 	.byte	0x63, 0x75, 0x72, 0x72, 0x20, 0x2d, 0x20, 0x25, 0x64, 0x0a, 0x00
	.type		$str$7,@object
	.size		$str$7,($str$3 - $str$7)
$str$7:
        /*000b*/ 	.byte	0x25, 0x64, 0x20, 0x74, 0x65, 0x6d, 0x70, 0x20, 0x25, 0x64, 0x0a, 0x00
	.type		$str$3,@object
	.size		$str$3,($str$6 - $str$3)
$str$3:
        /*0017*/ 	.byte	0x25, 0x64, 0x2c, 0x20, 0x25, 0x64, 0x2c, 0x20, 0x65, 0x78, 0x65, 0x0a, 0x00
	.type		$str$6,@object
	.size		$str$6,($str$4 - $str$6)
$str$6:
        /*0024*/ 	.byte	0x25, 0x64, 0x20, 0x2d, 0x20, 0x72, 0x65, 0x73, 0x5b, 0x25, 0x64, 0x5d, 0x20, 0x3d, 0x20, 0x25
        /*0034*/ 	.byte	0x64, 0x0a, 0x00
	.type		$str$4,@object
	.size		$str$4,($str$2 - $str$4)
$str$4:
        /*0037*/ 	.byte	0x25, 0x64, 0x20, 0x2d, 0x20, 0x25, 0x64, 0x20, 0x65, 0x78, 0x65, 0x5b, 0x25, 0x64, 0x5d, 0x20
        /*0047*/ 	.byte	0x3d, 0x20, 0x25, 0x64, 0x0a, 0x00
	.type		$str$2,@object
	.size		$str$2,($str$5 - $str$2)
$str$2:
        /*004d*/ 	.byte	0x6c, 0x6f, 0x63, 0x61, 0x6c, 0x6c, 0x65, 0x64, 0x20, 0x74, 0x77, 0x69, 0x63, 0x65, 0x2d, 0x25
        /*005d*/ 	.byte	0x64, 0x2c, 0x20, 0x25, 0x64, 0x2c, 0x20, 0x25, 0x64, 0x0a, 0x00
	.type		$str$5,@object
	.size		$str$5,($str - $str$5)
$str$5:
        /*0068*/ 	.byte	0x25, 0x64, 0x20, 0x2d, 0x20, 0x66, 0x6f, 0x72, 0x20, 0x25, 0x64, 0x2c, 0x20, 0x72, 0x65, 0x73
        /*0078*/ 	.byte	0x5b, 0x25, 0x64, 0x5d, 0x20, 0x3d, 0x20, 0x25, 0x64, 0x0a, 0x00
	.type		$str,@object
	.size		$str,(.L_0 - $str)
$str:
        /*0083*/ 	.byte	0x2d, 0x2d, 0x2d, 0x2d, 0x2d, 0x2d, 0x2d, 0x2d, 0x2d, 0x2d, 0x2d, 0x2d, 0x2d, 0x2d, 0x2d, 0x2d
        /*0093*/ 	.byte	0x2d, 0x2d, 0x2d, 0x2d, 0x2d, 0x2d, 0x2d, 0x2d, 0x2d, 0x2d, 0x2d, 0x2d, 0x2d, 0x2d, 0x0a, 0x00
.L_0:


//--------------------- .nv.shared._Z14gpu_operationsiiPiS_S_ --------------------------
	.section	.nv.shared._Z14gpu_operationsiiPiS_S_,"aw",@nobits
	.sectionflags	@""
	.align	4
.nv.shared._Z14gpu_operationsiiPiS_S_:
	.zero		1040


//--------------------- .nv.shared.reserved.0     --------------------------
	.section	.nv.shared.reserved.0,"aw",@nobits
	.weak		__nv_reservedSMEM_offset_0_alias
	.size		__nv_reservedSMEM_offset_0_alias, 0, 64
	.other		__nv_reservedSMEM_offset_0_alias,@"STO_CUDA_RESERVED_SHARED STV_DEFAULT"
__nv_reservedSMEM_offset_0_alias:
	.zero		0
	.zero		64


//--------------------- .nv.constant0._Z14gpu_operationsiiPiS_S_ --------------------------
	.section	.nv.constant0._Z14gpu_operationsiiPiS_S_,"a",@progbits
	.sectionflags	@""
	.align	4
.nv.constant0._Z14gpu_operationsiiPiS_S_:
	.zero		928


//--------------------- SYMBOLS --------------------------

	.type		.nv.reservedSmem.offset0,@object
	.size		.nv.reservedSmem.offset0,0x4
	.type		.nv.reservedSmem.cap,@object
	.size		.nv.reservedSmem.cap,0x4
	.type		vprintf,@function
